//
// Generated by NVIDIA NVVM Compiler
//
// Compiler Build ID: CL-36424714
// Cuda compilation tools, release 13.0, V13.0.88
// Based on NVVM 20.0.0
//

.version 9.0
.target sm_100
.address_size 64

	// .globl	_Z15MatrixMulKernel6MatrixS_S_
// _ZZ15MatrixMulKernel6MatrixS_S_E1A has been demoted
// _ZZ15MatrixMulKernel6MatrixS_S_E1B has been demoted

.visible .entry _Z15MatrixMulKernel6MatrixS_S_(
	.param .align 8 .b8 _Z15MatrixMulKernel6MatrixS_S__param_0[24],
	.param .align 8 .b8 _Z15MatrixMulKernel6MatrixS_S__param_1[24],
	.param .align 8 .b8 _Z15MatrixMulKernel6MatrixS_S__param_2[24]
)
{
	.reg .pred 	%p<12>;
	.reg .b16 	%rs<13>;
	.reg .b32 	%r<183>;
	.reg .b32 	%f<3>;
	.reg .b64 	%rd<21>;
	// demoted variable
	.shared .align 4 .b8 _ZZ15MatrixMulKernel6MatrixS_S_E1A[4096];
	// demoted variable
	.shared .align 4 .b8 _ZZ15MatrixMulKernel6MatrixS_S_E1B[4096];
	ld.param.u32 	%r44, [_Z15MatrixMulKernel6MatrixS_S__param_2+16];
	ld.param.u64 	%rd10, [_Z15MatrixMulKernel6MatrixS_S__param_2+8];
	ld.param.u32 	%r41, [_Z15MatrixMulKernel6MatrixS_S__param_1+16];
	ld.param.u64 	%rd9, [_Z15MatrixMulKernel6MatrixS_S__param_1+8];
	ld.param.u32 	%r38, [_Z15MatrixMulKernel6MatrixS_S__param_0+16];
	ld.param.u64 	%rd8, [_Z15MatrixMulKernel6MatrixS_S__param_0+8];
	ld.param.v2.u32 	{%r36, %r37}, [_Z15MatrixMulKernel6MatrixS_S__param_0];
	ld.param.v2.u32 	{%r39, %r40}, [_Z15MatrixMulKernel6MatrixS_S__param_1];
	ld.param.v2.u32 	{%r42, %r43}, [_Z15MatrixMulKernel6MatrixS_S__param_2];
	mov.u32 	%r3, %ctaid.y;
	mov.u32 	%r4, %ctaid.x;
	mov.u32 	%r61, %ntid.y;
	mov.u32 	%r5, %tid.y;
	mad.lo.s32 	%r6, %r3, %r61, %r5;
	mov.u32 	%r62, %ntid.x;
	mov.u32 	%r7, %tid.x;
	mad.lo.s32 	%r8, %r4, %r62, %r7;
	setp.lt.s32 	%p1, %r37, 1;
	mov.b32 	%r182, 0;
	@%p1 bra 	$L__BB0_7;
	add.s32 	%r64, %r37, 31;
	shr.u32 	%r65, %r64, 5;
	mul.lo.s32 	%r66, %r3, %r38;
	shl.b32 	%r174, %r66, 5;
	shl.b32 	%r12, %r41, 5;
	shl.b32 	%r177, %r4, 5;
	shl.b32 	%r67, %r5, 7;
	mov.u32 	%r68, _ZZ15MatrixMulKernel6MatrixS_S_E1A;
	add.s32 	%r14, %r68, %r67;
	shl.b32 	%r69, %r7, 2;
	add.s32 	%r15, %r14, %r69;
	mad.lo.s32 	%r70, %r38, %r5, %r7;
	cvt.s64.s32 	%rd3, %r70;
	mov.u32 	%r71, _ZZ15MatrixMulKernel6MatrixS_S_E1B;
	add.s32 	%r17, %r71, %r69;
	add.s32 	%r16, %r17, %r67;
	mad.lo.s32 	%r72, %r41, %r5, %r7;
	cvt.s64.s32 	%rd4, %r72;
	neg.s32 	%r178, %r65;
	cvta.to.global.u64 	%rd5, %rd9;
	cvta.to.global.u64 	%rd6, %rd8;
	mov.b32 	%r182, 0;
	mov.u32 	%r175, %r7;
	mov.u32 	%r176, %r5;
$L__BB0_2:
	setp.ge.s32 	%p2, %r5, %r36;
	cvt.s64.s32 	%rd7, %r177;
	setp.ge.s32 	%p3, %r175, %r37;
	mov.b32 	%r180, 0;
	or.pred  	%p4, %p2, %p3;
	@%p4 bra 	$L__BB0_4;
	cvt.s64.s32 	%rd11, %r174;
	add.s64 	%rd12, %rd3, %rd11;
	shl.b64 	%rd13, %rd12, 2;
	add.s64 	%rd14, %rd6, %rd13;
	ld.global.u32 	%r74, [%rd14];
	cvt.rn.f32.s32 	%f1, %r74;
	cvt.rzi.s32.f32 	%r180, %f1;
$L__BB0_4:
	setp.ge.s32 	%p5, %r7, %r40;
	st.shared.u32 	[%r15], %r180;
	setp.ge.s32 	%p6, %r176, %r39;
	mov.b32 	%r181, 0;
	or.pred  	%p7, %p5, %p6;
	@%p7 bra 	$L__BB0_6;
	add.s64 	%rd15, %rd7, %rd4;
	shl.b64 	%rd16, %rd15, 2;
	add.s64 	%rd17, %rd5, %rd16;
	ld.global.u32 	%r76, [%rd17];
	cvt.rn.f32.s32 	%f2, %r76;
	cvt.rzi.s32.f32 	%r181, %f2;
$L__BB0_6:
	cvt.u32.u64 	%r77, %rd7;
	st.shared.u32 	[%r16], %r181;
	bar.sync 	0;
	ld.shared.u32 	%r78, [%r14];
	ld.shared.u32 	%r79, [%r17];
	mad.lo.s32 	%r80, %r79, %r78, %r182;
	ld.shared.u32 	%r81, [%r14+4];
	ld.shared.u32 	%r82, [%r17+128];
	mad.lo.s32 	%r83, %r82, %r81, %r80;
	ld.shared.u32 	%r84, [%r14+8];
	ld.shared.u32 	%r85, [%r17+256];
	mad.lo.s32 	%r86, %r85, %r84, %r83;
	ld.shared.u32 	%r87, [%r14+12];
	ld.shared.u32 	%r88, [%r17+384];
	mad.lo.s32 	%r89, %r88, %r87, %r86;
	ld.shared.u32 	%r90, [%r14+16];
	ld.shared.u32 	%r91, [%r17+512];
	mad.lo.s32 	%r92, %r91, %r90, %r89;
	ld.shared.u32 	%r93, [%r14+20];
	ld.shared.u32 	%r94, [%r17+640];
	mad.lo.s32 	%r95, %r94, %r93, %r92;
	ld.shared.u32 	%r96, [%r14+24];
	ld.shared.u32 	%r97, [%r17+768];
	mad.lo.s32 	%r98, %r97, %r96, %r95;
	ld.shared.u32 	%r99, [%r14+28];
	ld.shared.u32 	%r100, [%r17+896];
	mad.lo.s32 	%r101, %r100, %r99, %r98;
	ld.shared.u32 	%r102, [%r14+32];
	ld.shared.u32 	%r103, [%r17+1024];
	mad.lo.s32 	%r104, %r103, %r102, %r101;
	ld.shared.u32 	%r105, [%r14+36];
	ld.shared.u32 	%r106, [%r17+1152];
	mad.lo.s32 	%r107, %r106, %r105, %r104;
	ld.shared.u32 	%r108, [%r14+40];
	ld.shared.u32 	%r109, [%r17+1280];
	mad.lo.s32 	%r110, %r109, %r108, %r107;
	ld.shared.u32 	%r111, [%r14+44];
	ld.shared.u32 	%r112, [%r17+1408];
	mad.lo.s32 	%r113, %r112, %r111, %r110;
	ld.shared.u32 	%r114, [%r14+48];
	ld.shared.u32 	%r115, [%r17+1536];
	mad.lo.s32 	%r116, %r115, %r114, %r113;
	ld.shared.u32 	%r117, [%r14+52];
	ld.shared.u32 	%r118, [%r17+1664];
	mad.lo.s32 	%r119, %r118, %r117, %r116;
	ld.shared.u32 	%r120, [%r14+56];
	ld.shared.u32 	%r121, [%r17+1792];
	mad.lo.s32 	%r122, %r121, %r120, %r119;
	ld.shared.u32 	%r123, [%r14+60];
	ld.shared.u32 	%r124, [%r17+1920];
	mad.lo.s32 	%r125, %r124, %r123, %r122;
	ld.shared.u32 	%r126, [%r14+64];
	ld.shared.u32 	%r127, [%r17+2048];
	mad.lo.s32 	%r128, %r127, %r126, %r125;
	ld.shared.u32 	%r129, [%r14+68];
	ld.shared.u32 	%r130, [%r17+2176];
	mad.lo.s32 	%r131, %r130, %r129, %r128;
	ld.shared.u32 	%r132, [%r14+72];
	ld.shared.u32 	%r133, [%r17+2304];
	mad.lo.s32 	%r134, %r133, %r132, %r131;
	ld.shared.u32 	%r135, [%r14+76];
	ld.shared.u32 	%r136, [%r17+2432];
	mad.lo.s32 	%r137, %r136, %r135, %r134;
	ld.shared.u32 	%r138, [%r14+80];
	ld.shared.u32 	%r139, [%r17+2560];
	mad.lo.s32 	%r140, %r139, %r138, %r137;
	ld.shared.u32 	%r141, [%r14+84];
	ld.shared.u32 	%r142, [%r17+2688];
	mad.lo.s32 	%r143, %r142, %r141, %r140;
	ld.shared.u32 	%r144, [%r14+88];
	ld.shared.u32 	%r145, [%r17+2816];
	mad.lo.s32 	%r146, %r145, %r144, %r143;
	ld.shared.u32 	%r147, [%r14+92];
	ld.shared.u32 	%r148, [%r17+2944];
	mad.lo.s32 	%r149, %r148, %r147, %r146;
	ld.shared.u32 	%r150, [%r14+96];
	ld.shared.u32 	%r151, [%r17+3072];
	mad.lo.s32 	%r152, %r151, %r150, %r149;
	ld.shared.u32 	%r153, [%r14+100];
	ld.shared.u32 	%r154, [%r17+3200];
	mad.lo.s32 	%r155, %r154, %r153, %r152;
	ld.shared.u32 	%r156, [%r14+104];
	ld.shared.u32 	%r157, [%r17+3328];
	mad.lo.s32 	%r158, %r157, %r156, %r155;
	ld.shared.u32 	%r159, [%r14+108];
	ld.shared.u32 	%r160, [%r17+3456];
	mad.lo.s32 	%r161, %r160, %r159, %r158;
	ld.shared.u32 	%r162, [%r14+112];
	ld.shared.u32 	%r163, [%r17+3584];
	mad.lo.s32 	%r164, %r163, %r162, %r161;
	ld.shared.u32 	%r165, [%r14+116];
	ld.shared.u32 	%r166, [%r17+3712];
	mad.lo.s32 	%r167, %r166, %r165, %r164;
	ld.shared.u32 	%r168, [%r14+120];
	ld.shared.u32 	%r169, [%r17+3840];
	mad.lo.s32 	%r170, %r169, %r168, %r167;
	ld.shared.u32 	%r171, [%r14+124];
	ld.shared.u32 	%r172, [%r17+3968];
	mad.lo.s32 	%r182, %r172, %r171, %r170;
	bar.sync 	0;
	add.s32 	%r178, %r178, 1;
	setp.ne.s32 	%p8, %r178, 0;
	add.s32 	%r177, %r77, %r12;
	add.s32 	%r176, %r176, 32;
	add.s32 	%r175, %r175, 32;
	add.s32 	%r174, %r174, 32;
	@%p8 bra 	$L__BB0_2;
$L__BB0_7:
	setp.ge.s32 	%p9, %r6, %r42;
	setp.ge.s32 	%p10, %r8, %r43;
	or.pred  	%p11, %p9, %p10;
	@%p11 bra 	$L__BB0_9;
	mad.lo.s32 	%r173, %r44, %r6, %r8;
	cvta.to.global.u64 	%rd18, %rd10;
	mul.wide.s32 	%rd19, %r173, 4;
	add.s64 	%rd20, %rd18, %rd19;
	st.global.u32 	[%rd20], %r182;
$L__BB0_9:
	ret;

}


// ===== COMPILED SASS (sm_100) =====

	.target	sm_100

	.elftype	@"ET_EXEC"


//--------------------- .note.nv.tkinfo           --------------------------
	.section	.note.nv.tkinfo,"",@"SHT_NOTE"
	.sectionflags	@"SHF_NOTE_NV_TKINFO"
	.tkinfo
        /*0018*/ 	.word	0x00000002
        /*0030*/ 	.string	""
        /*0030*/ 	.string	"ptxas"
        /*0030*/ 	.string	"Cuda compilation tools, release 13.0, V13.0.88"
        /*0030*/ 	.string	"Build cuda_13.0.r13.0/compiler.36424714_0"
        /*0030*/ 	.string	"-arch sm_100 -m 64 "



//--------------------- .note.nv.cuinfo           --------------------------
	.section	.note.nv.cuinfo,"",@"SHT_NOTE"
	.sectionflags	@"SHF_NOTE_NV_CUINFO"
        /*0018*/ 	.short	0x0002
        /*001a*/ 	.short	0x0064
        /*001c*/ 	.short	0x0082
	.zero		2


//--------------------- .nv.info                  --------------------------
	.section	.nv.info,"",@"SHT_CUDA_INFO"
	.align	4


	//----- nvinfo : EIATTR_REGCOUNT
	.align		4
        /*0000*/ 	.byte	0x04, 0x2f
        /*0002*/ 	.short	(.L_1 - .L_0)
	.align		4
.L_0:
        /*0004*/ 	.word	index@(_Z15MatrixMulKernel6MatrixS_S_)
        /*0008*/ 	.word	0x00000020


	//----- nvinfo : EIATTR_FRAME_SIZE
	.align		4
.L_1:
        /*000c*/ 	.byte	0x04, 0x11
        /*000e*/ 	.short	(.L_3 - .L_2)
	.align		4
.L_2:
        /*0010*/ 	.word	index@(_Z15MatrixMulKernel6MatrixS_S_)
        /*0014*/ 	.word	0x00000000


	//----- nvinfo : EIATTR_MIN_STACK_SIZE
	.align		4
.L_3:
        /*0018*/ 	.byte	0x04, 0x12
        /*001a*/ 	.short	(.L_5 - .L_4)
	.align		4
.L_4:
        /*001c*/ 	.word	index@(_Z15MatrixMulKernel6MatrixS_S_)
        /*0020*/ 	.word	0x00000000
.L_5:


//--------------------- .nv.compat                --------------------------
	.section	.nv.compat,"",@"SHT_CUDA_COMPAT_INFO"
	.align	4
        /*0000*/ 	.byte	0x02, 0x09, 0x00, 0x00, 0x02, 0x02, 0x01, 0x00, 0x02, 0x05, 0x05, 0x00, 0x03, 0x07, 0x01, 0x01
        /*0010*/ 	.byte	0x02, 0x03, 0x00, 0x00, 0x02, 0x06, 0x01, 0x00, 0x04, 0x0b, 0x08, 0x00, 0x09, 0x00, 0x00, 0x00
        /*0020*/ 	.byte	0x00, 0x00, 0x00, 0x00


//--------------------- .nv.info._Z15MatrixMulKernel6MatrixS_S_ --------------------------
	.section	.nv.info._Z15MatrixMulKernel6MatrixS_S_,"",@"SHT_CUDA_INFO"
	.sectionflags	@""
	.align	4


	//----- nvinfo : EIATTR_CUDA_API_VERSION
	.align		4
        /*0000*/ 	.byte	0x04, 0x37
        /*0002*/ 	.short	(.L_7 - .L_6)
.L_6:
        /*0004*/ 	.word	0x00000082


	//----- nvinfo : EIATTR_KPARAM_INFO
	.align		4
.L_7:
        /*0008*/ 	.byte	0x04, 0x17
        /*000a*/ 	.short	(.L_9 - .L_8)
.L_8:
        /*000c*/ 	.word	0x00000000
        /*0010*/ 	.short	0x0002
        /*0012*/ 	.short	0x0030
        /*0014*/ 	.byte	0x00, 0xf0, 0x61, 0x00


	//----- nvinfo : EIATTR_KPARAM_INFO
	.align		4
.L_9:
        /*0018*/ 	.byte	0x04, 0x17
        /*001a*/ 	.short	(.L_11 - .L_10)
.L_10:
        /*001c*/ 	.word	0x00000000
        /*0020*/ 	.short	0x0001
        /*0022*/ 	.short	0x0018
        /*0024*/ 	.byte	0x00, 0xf0, 0x61, 0x00


	//----- nvinfo : EIATTR_KPARAM_INFO
	.align		4
.L_11:
        /*0028*/ 	.byte	0x04, 0x17
        /*002a*/ 	.short	(.L_13 - .L_12)
.L_12:
        /*002c*/ 	.word	0x00000000
        /*0030*/ 	.short	0x0000
        /*0032*/ 	.short	0x0000
        /*0034*/ 	.byte	0x00, 0xf0, 0x61, 0x00


	//----- nvinfo : EIATTR_SPARSE_MMA_MASK
	.align		4
.L_13:
        /*0038*/ 	.byte	0x03, 0x50
        /*003a*/ 	.short	0x0000


	//----- nvinfo : EIATTR_MAXREG_COUNT
	.align		4
        /*003c*/ 	.byte	0x03, 0x1b
        /*003e*/ 	.short	0x00ff


	//----- nvinfo : EIATTR_NUM_BARRIERS
	.align		4
        /*0040*/ 	.byte	0x02, 0x4c
        /*0042*/ 	.byte	0x01
	.zero		1


	//----- nvinfo : EIATTR_MERCURY_ISA_VERSION
	.align		4
        /*0044*/ 	.byte	0x03, 0x5f
        /*0046*/ 	.short	0x0101


	//----- nvinfo : EIATTR_VRC_CTA_INIT_COUNT
	.align		4
        /*0048*/ 	.byte	0x02, 0x4a
	.zero		1
	.zero		1


	//----- nvinfo : EIATTR_EXIT_INSTR_OFFSETS
	.align		4
        /*004c*/ 	.byte	0x04, 0x1c
        /*004e*/ 	.short	(.L_15 - .L_14)


	//   ....[0]....
.L_14:
        /*0050*/ 	.word	0x00000960


	//   ....[1]....
        /*0054*/ 	.word	0x000009c0


	//----- nvinfo : EIATTR_CBANK_PARAM_SIZE
	.align		4
.L_15:
        /*0058*/ 	.byte	0x03, 0x19
        /*005a*/ 	.short	0x0048


	//----- nvinfo : EIATTR_PARAM_CBANK
	.align		4
        /*005c*/ 	.byte	0x04, 0x0a
        /*005e*/ 	.short	(.L_17 - .L_16)
	.align		4
.L_16:
        /*0060*/ 	.word	index@(.nv.constant0._Z15MatrixMulKernel6MatrixS_S_)
        /*0064*/ 	.short	0x0380
        /*0066*/ 	.short	0x0048


	//----- nvinfo : EIATTR_SW_WAR
	.align		4
.L_17:
        /*0068*/ 	.byte	0x04, 0x36
        /*006a*/ 	.short	(.L_19 - .L_18)
.L_18:
        /*006c*/ 	.word	0x00000008
.L_19:


//--------------------- .nv.callgraph             --------------------------
	.section	.nv.callgraph,"",@"SHT_CUDA_CALLGRAPH"
	.align	4
	.sectionentsize	8
	.align		4
        /*0000*/ 	.word	0x00000000
	.align		4
        /*0004*/ 	.word	0xffffffff
	.align		4
        /*0008*/ 	.word	0x00000000
	.align		4
        /*000c*/ 	.word	0xfffffffe
	.align		4
        /*0010*/ 	.word	0x00000000
	.align		4
        /*0014*/ 	.word	0xfffffffd
	.align		4
        /*0018*/ 	.word	0x00000000
	.align		4
        /*001c*/ 	.word	0xfffffffc


//--------------------- .text._Z15MatrixMulKernel6MatrixS_S_ --------------------------
	.section	.text._Z15MatrixMulKernel6MatrixS_S_,"ax",@progbits
	.align	128
        .global         _Z15MatrixMulKernel6MatrixS_S_
        .type           _Z15MatrixMulKernel6MatrixS_S_,@function
        .size           _Z15MatrixMulKernel6MatrixS_S_,(.L_x_3 - _Z15MatrixMulKernel6MatrixS_S_)
        .other          _Z15MatrixMulKernel6MatrixS_S_,@"STO_CUDA_ENTRY STV_DEFAULT"
_Z15MatrixMulKernel6MatrixS_S_:
.text._Z15MatrixMulKernel6MatrixS_S_:
[----:B------:R-:W-:Y:S01]  /*0000*/  LDC R1, c[0x0][0x37c] ;  /* 0x0000df00ff017b82 */ /* 0x000fe20000000800 */
[----:B------:R-:W0:Y:S01]  /*0010*/  S2R R0, SR_TID.Y ;  /* 0x0000000000007919 */ /* 0x000e220000002200 */
[----:B------:R-:W1:Y:S06]  /*0020*/  LDCU UR4, c[0x0][0x384] ;  /* 0x00007080ff0477ac */ /* 0x000e6c0008000800 */
[----:B------:R-:W0:Y:S01]  /*0030*/  LDC R5, c[0x0][0x364] ;  /* 0x0000d900ff057b82 */ /* 0x000e220000000800 */
[----:B------:R-:W-:Y:S01]  /*0040*/  HFMA2 R21, -RZ, RZ, 0, 0 ;  /* 0x00000000ff157431 */ /* 0x000fe200000001ff */
[----:B------:R-:W2:Y:S01]  /*0050*/  S2R R3, SR_TID.X ;  /* 0x0000000000037919 */ /* 0x000ea20000002100 */
[----:B------:R-:W3:Y:S05]  /*0060*/  LDCU.64 UR10, c[0x0][0x358] ;  /* 0x00006b00ff0a77ac */ /* 0x000eea0008000a00 */
[----:B------:R-:W0:Y:S08]  /*0070*/  S2UR UR5, SR_CTAID.Y ;  /* 0x00000000000579c3 */ /* 0x000e300000002600 */
[----:B------:R-:W2:Y:S01]  /*0080*/  S2UR UR8, SR_CTAID.X ;  /* 0x00000000000879c3 */ /* 0x000ea20000002500 */
[----:B-1----:R-:W-:-:S07]  /*0090*/  UISETP.GE.AND UP0, UPT, UR4, 0x1, UPT ;  /* 0x000000010400788c */ /* 0x002fce000bf06270 */
[----:B------:R-:W2:Y:S01]  /*00a0*/  LDC R2, c[0x0][0x360] ;  /* 0x0000d800ff027b82 */ /* 0x000ea20000000800 */
[----:B0-----:R-:W-:Y:S02]  /*00b0*/  IMAD R22, R5, UR5, R0 ;  /* 0x0000000505167c24 */ /* 0x001fe4000f8e0200 */
[----:B--2---:R-:W-:Y:S01]  /*00c0*/  IMAD R19, R2, UR8, R3 ;  /* 0x0000000802137c24 */ /* 0x004fe2000f8e0203 */
[----:B---3--:R-:W-:Y:S06]  /*00d0*/  BRA.U !UP0, `(.L_x_0) ;  /* 0x0000000908147547 */ /* 0x008fec000b800000 */
[----:B------:R-:W0:Y:S01]  /*00e0*/  S2UR UR9, SR_CgaCtaId ;  /* 0x00000000000979c3 */ /* 0x000e220000008800 */
[----:B------:R-:W1:Y:S01]  /*00f0*/  LDCU UR12, c[0x0][0x390] ;  /* 0x00007200ff0c77ac */ /* 0x000e620008000800 */
[----:B------:R-:W-:Y:S02]  /*0100*/  MOV R21, RZ ;  /* 0x000000ff00157202 */ /* 0x000fe40000000f00 */
[----:B------:R-:W-:Y:S01]  /*0110*/  MOV R4, R3 ;  /* 0x0000000300047202 */ /* 0x000fe20000000f00 */
[----:B------:R-:W2:Y:S01]  /*0120*/  LDCU UR13, c[0x0][0x3a8] ;  /* 0x00007500ff0d77ac */ /* 0x000ea20008000800 */
[----:B------:R-:W-:Y:S01]  /*0130*/  MOV R2, R0 ;  /* 0x0000000000027202 */ /* 0x000fe20000000f00 */
[----:B------:R-:W-:Y:S01]  /*0140*/  UMOV UR6, 0x400 ;  /* 0x0000040000067882 */ /* 0x000fe20000000000 */
[----:B------:R-:W-:Y:S02]  /*0150*/  UIADD3 UR4, UPT, UPT, UR4, 0x1f, URZ ;  /* 0x0000001f04047890 */ /* 0x000fe4000fffe0ff */
[----:B------:R-:W-:-:S02]  /*0160*/  UIADD3 UR7, UPT, UPT, UR6, 0x1000, URZ ;  /* 0x0000100006077890 */ /* 0x000fc4000fffe0ff */
[----:B------:R-:W-:Y:S02]  /*0170*/  USHF.R.U32.HI UR4, URZ, 0x5, UR4 ;  /* 0x00000005ff047899 */ /* 0x000fe40008011604 */
[----:B------:R-:W-:Y:S01]  /*0180*/  USHF.L.U32 UR8, UR8, 0x5, URZ ;  /* 0x0000000508087899 */ /* 0x000fe200080006ff */
[----:B------:R-:W3:Y:S01]  /*0190*/  LDCU UR18, c[0x0][0x3a8] ;  /* 0x00007500ff1277ac */ /* 0x000ee20008000800 */
[C-C-:B-1----:R-:W-:Y:S01]  /*01a0*/  IMAD R16, R0.reuse, UR12, R3.reuse ;  /* 0x0000000c00107c24 */ /* 0x142fe2000f8e0203 */
[----:B------:R-:W-:Y:S01]  /*01b0*/  UIMAD UR5, UR5, UR12, URZ ;  /* 0x0000000c050572a4 */ /* 0x000fe2000f8e02ff */
[----:B--2---:R-:W-:Y:S01]  /*01c0*/  IMAD R6, R0, UR13, R3 ;  /* 0x0000000d00067c24 */ /* 0x004fe2000f8e0203 */
[----:B0-----:R-:W-:Y:S02]  /*01d0*/  ULEA UR6, UR9, UR6, 0x18 ;  /* 0x0000000609067291 */ /* 0x001fe4000f8ec0ff */
[----:B------:R-:W-:Y:S02]  /*01e0*/  ULEA UR7, UR9, UR7, 0x18 ;  /* 0x0000000709077291 */ /* 0x000fe4000f8ec0ff */
[----:B------:R-:W-:-:S02]  /*01f0*/  USHF.L.U32 UR5, UR5, 0x5, URZ ;  /* 0x0000000505057899 */ /* 0x000fc400080006ff */
[C---:B------:R-:W-:Y:S01]  /*0200*/  LEA R20, R0.reuse, UR6, 0x7 ;  /* 0x0000000600147c11 */ /* 0x040fe2000f8e38ff */
[----:B------:R-:W0:Y:S01]  /*0210*/  LDCU.64 UR14, c[0x0][0x380] ;  /* 0x00007000ff0e77ac */ /* 0x000e220008000a00 */
[C---:B------:R-:W-:Y:S02]  /*0220*/  LEA R17, R3.reuse, UR7, 0x2 ;  /* 0x0000000703117c11 */ /* 0x040fe4000f8e10ff */
[----:B------:R-:W-:Y:S01]  /*0230*/  LEA R18, R3, R20, 0x2 ;  /* 0x0000001403127211 */ /* 0x000fe200078e10ff */
[----:B------:R-:W1:Y:S01]  /*0240*/  LDCU.64 UR16, c[0x0][0x398] ;  /* 0x00007300ff1077ac */ /* 0x000e620008000a00 */
[----:B------:R-:W-:Y:S02]  /*0250*/  MOV R5, UR5 ;  /* 0x0000000500057c02 */ /* 0x000fe40008000f00 */
[----:B------:R-:W-:Y:S01]  /*0260*/  LEA R7, R0, R17, 0x7 ;  /* 0x0000001100077211 */ /* 0x000fe200078e38ff */
[----:B---3--:R-:W-:-:S12]  /*0270*/  UIADD3 UR4, UPT, UPT, -UR4, URZ, URZ ;  /* 0x000000ff04047290 */ /* 0x008fd8000fffe1ff */
.L_x_1:
[----:B0-----:R-:W-:Y:S01]  /*0280*/  ISETP.GE.AND P0, PT, R4, UR15, PT ;  /* 0x0000000f04007c0c */ /* 0x001fe2000bf06270 */
[----:B------:R-:W-:Y:S01]  /*0290*/  USHF.R.S32.HI UR5, URZ, 0x1f, UR8 ;  /* 0x0000001fff057899 */ /* 0x000fe20008011408 */
[----:B-1----:R-:W-:Y:S02]  /*02a0*/  ISETP.GE.AND P1, PT, R2, UR16, PT ;  /* 0x0000001002007c0c */ /* 0x002fe4000bf26270 */
[----:B------:R-:W-:Y:S02]  /*02b0*/  ISETP.GE.OR P0, PT, R0, UR14, P0 ;  /* 0x0000000e00007c0c */ /* 0x000fe40008706670 */
[----:B------:R-:W-:-:S11]  /*02c0*/  ISETP.GE.OR P1, PT, R3, UR17, P1 ;  /* 0x0000001103007c0c */ /* 0x000fd60008f26670 */
[----:B------:R-:W0:Y:S01]  /*02d0*/  @!P0 LDC.64 R8, c[0x0][0x388] ;  /* 0x0000e200ff088b82 */ /* 0x000e220000000a00 */
[----:B------:R-:W-:Y:S02]  /*02e0*/  @!P0 SHF.R.S32.HI R13, RZ, 0x1f, R5 ;  /* 0x0000001fff0d8819 */ /* 0x000fe40000011405 */
[----:B------:R-:W-:Y:S02]  /*02f0*/  @!P0 IADD3 R14, P3, PT, R16, R5, RZ ;  /* 0x00000005100e8210 */ /* 0x000fe40007f7e0ff */
[----:B------:R-:W-:Y:S02]  /*0300*/  @!P1 IADD3 R12, P2, PT, R6, UR8, RZ ;  /* 0x00000008060c9c10 */ /* 0x000fe4000ff5e0ff */
[----:B------:R-:W-:Y:S01]  /*0310*/  @!P0 LEA.HI.X.SX32 R15, R16, R13, 0x1, P3 ;  /* 0x0000000d100f8211 */ /* 0x000fe200018f0eff */
[----:B------:R-:W1:Y:S01]  /*0320*/  @!P1 LDC.64 R10, c[0x0][0x3a0] ;  /* 0x0000e800ff0a9b82 */ /* 0x000e620000000a00 */
[----:B------:R-:W-:Y:S02]  /*0330*/  @!P1 LEA.HI.X.SX32 R13, R6, UR5, 0x1, P2 ;  /* 0x00000005060d9c11 */ /* 0x000fe400090f0eff */
[----:B0-----:R-:W-:-:S04]  /*0340*/  @!P0 LEA R8, P3, R14, R8, 0x2 ;  /* 0x000000080e088211 */ /* 0x001fc800078610ff */
[----:B------:R-:W-:Y:S02]  /*0350*/  @!P0 LEA.HI.X R9, R14, R9, R15, 0x2, P3 ;  /* 0x000000090e098211 */ /* 0x000fe400018f140f */
[----:B-1----:R-:W-:-:S03]  /*0360*/  @!P1 LEA R10, P2, R12, R10, 0x2 ;  /* 0x0000000a0c0a9211 */ /* 0x002fc600078410ff */
[----:B------:R-:W2:Y:S01]  /*0370*/  @!P0 LDG.E R8, desc[UR10][R8.64] ;  /* 0x0000000a08088981 */ /* 0x000ea2000c1e1900 */
[----:B------:R-:W-:-:S05]  /*0380*/  @!P1 LEA.HI.X R11, R12, R11, R13, 0x2, P2 ;  /* 0x0000000b0c0b9211 */ /* 0x000fca00010f140d */
[----:B------:R-:W3:Y:S01]  /*0390*/  @!P1 LDG.E R10, desc[UR10][R10.64] ;  /* 0x0000000a0a0a9981 */ /* 0x000ee2000c1e1900 */
[----:B------:R-:W-:Y:S01]  /*03a0*/  HFMA2 R28, -RZ, RZ, 0, 0 ;  /* 0x00000000ff1c7431 */ /* 0x000fe200000001ff */
[----:B------:R-:W-:Y:S02]  /*03b0*/  MOV R25, RZ ;  /* 0x000000ff00197202 */ /* 0x000fe40000000f00 */
[----:B--2---:R-:W-:-:S04]  /*03c0*/  @!P0 I2FP.F32.S32 R24, R8 ;  /* 0x0000000800188245 */ /* 0x004fc80000201400 */
[----:B------:R-:W0:Y:S01]  /*03d0*/  @!P0 F2I.TRUNC.NTZ R25, R24 ;  /* 0x0000001800198305 */ /* 0x000e22000020f100 */
[----:B---3--:R-:W-:-:S07]  /*03e0*/  @!P1 I2FP.F32.S32 R27, R10 ;  /* 0x0000000a001b9245 */ /* 0x008fce0000201400 */
[----:B------:R-:W1:Y:S01]  /*03f0*/  @!P1 F2I.TRUNC.NTZ R28, R27 ;  /* 0x0000001b001c9305 */ /* 0x000e62000020f100 */
[----:B0-----:R-:W-:Y:S04]  /*0400*/  STS [R18], R25 ;  /* 0x0000001912007388 */ /* 0x001fe80000000800 */
[----:B-1----:R-:W-:Y:S01]  /*0410*/  STS [R7], R28 ;  /* 0x0000001c07007388 */ /* 0x002fe20000000800 */
[----:B------:R-:W-:Y:S06]  /*0420*/  BAR.SYNC.DEFER_BLOCKING 0x0 ;  /* 0x0000000000007b1d */ /* 0x000fec0000010000 */
[----:B------:R-:W-:Y:S04]  /*0430*/  LDS R8, [R17] ;  /* 0x0000000011087984 */ /* 0x000fe80000000800 */
[----:B------:R-:W0:Y:S04]  /*0440*/  LDS.128 R12, [R20] ;  /* 0x00000000140c7984 */ /* 0x000e280000000c00 */
[----:B------:R-:W1:Y:S04]  /*0450*/  LDS R29, [R17+0x80] ;  /* 0x00008000111d7984 */ /* 0x000e680000000800 */
[----:B------:R-:W2:Y:S04]  /*0460*/  LDS R23, [R17+0x100] ;  /* 0x0001000011177984 */ /* 0x000ea80000000800 */
[----:B------:R-:W3:Y:S04]  /*0470*/  LDS R26, [R17+0x180] ;  /* 0x00018000111a7984 */ /* 0x000ee80000000800 */
[----:B------:R-:W-:Y:S04]  /*0480*/  LDS R24, [R17+0x280] ;  /* 0x0002800011187984 */ /* 0x000fe80000000800 */
[----:B------:R-:W-:Y:S04]  /*0490*/  LDS R28, [R17+0xb80] ;  /* 0x000b8000111c7984 */ /* 0x000fe80000000800 */
[----:B------:R-:W-:Y:S01]  /*04a0*/  LDS R25, [R17+0xc00] ;  /* 0x000c000011197984 */ /* 0x000fe20000000800 */
[----:B0-----:R-:W-:-:S03]  /*04b0*/  IMAD R12, R12, R8, R21 ;  /* 0x000000080c0c7224 */ /* 0x001fc600078e0215 */
[----:B------:R-:W-:Y:S04]  /*04c0*/  LDS R21, [R17+0x200] ;  /* 0x0002000011157984 */ /* 0x000fe80000000800 */
[----:B------:R-:W0:Y:S01]  /*04d0*/  LDS.128 R8, [R20+0x10] ;  /* 0x0000100014087984 */ /* 0x000e220000000c00 */
[----:B-1----:R-:W-:-:S04]  /*04e0*/  IMAD R12, R29, R13, R12 ;  /* 0x0000000d1d0c7224 */ /* 0x002fc800078e020c */
[----:B--2---:R-:W-:Y:S02]  /*04f0*/  IMAD R12, R23, R14, R12 ;  /* 0x0000000e170c7224 */ /* 0x004fe400078e020c */
[----:B------:R-:W1:Y:S02]  /*0500*/  LDS R23, [R17+0x300] ;  /* 0x0003000011177984 */ /* 0x000e640000000800 */
[----:B---3--:R-:W-:Y:S02]  /*0510*/  IMAD R12, R26, R15, R12 ;  /* 0x0000000f1a0c7224 */ /* 0x008fe400078e020c */
[----:B------:R-:W2:Y:S02]  /*0520*/  LDS R26, [R17+0x380] ;  /* 0x00038000111a7984 */ /* 0x000ea40000000800 */
[----:B0-----:R-:W-:Y:S02]  /*0530*/  IMAD R8, R8, R21, R12 ;  /* 0x0000001508087224 */ /* 0x001fe400078e020c */
[----:B------:R-:W-:Y:S04]  /*0540*/  LDS R21, [R17+0x400] ;  /* 0x0004000011157984 */ /* 0x000fe80000000800 */
[----:B------:R-:W0:Y:S01]  /*0550*/  LDS.128 R12, [R20+0x20] ;  /* 0x00002000140c7984 */ /* 0x000e220000000c00 */
[----:B------:R-:W-:-:S03]  /*0560*/  IMAD R8, R24, R9, R8 ;  /* 0x0000000918087224 */ /* 0x000fc600078e0208 */
[----:B------:R-:W3:Y:S01]  /*0570*/  LDS R24, [R17+0x480] ;  /* 0x0004800011187984 */ /* 0x000ee20000000800 */
[----:B-1----:R-:W-:-:S03]  /*0580*/  IMAD R8, R23, R10, R8 ;  /* 0x0000000a17087224 */ /* 0x002fc600078e0208 */
[----:B------:R-:W1:Y:S01]  /*0590*/  LDS R23, [R17+0x500] ;  /* 0x0005000011177984 */ /* 0x000e620000000800 */
[----:B--2---:R-:W-:-:S03]  /*05a0*/  IMAD R8, R26, R11, R8 ;  /* 0x0000000b1a087224 */ /* 0x004fc600078e0208 */
[----:B------:R-:W2:Y:S01]  /*05b0*/  LDS R26, [R17+0x580] ;  /* 0x00058000111a7984 */ /* 0x000ea20000000800 */
[----:B0-----:R-:W-:-:S03]  /*05c0*/  IMAD R12, R12, R21, R8 ;  /* 0x000000150c0c7224 */ /* 0x001fc600078e0208 */
[----:B------:R-:W-:Y:S04]  /*05d0*/  LDS R21, [R17+0x600] ;  /* 0x0006000011157984 */ /* 0x000fe80000000800 */
[----:B------:R-:W0:Y:S01]  /*05e0*/  LDS.128 R8, [R20+0x30] ;  /* 0x0000300014087984 */ /* 0x000e220000000c00 */
[----:B---3--:R-:W-:-:S03]  /*05f0*/  IMAD R12, R24, R13, R12 ;  /* 0x0000000d180c7224 */ /* 0x008fc600078e020c */
        /* <DEDUP_REMOVED lines=22> */
[----:B------:R-:W-:Y:S01]  /*0760*/  LDS R26, [R17+0xc80] ;  /* 0x000c8000111a7984 */ /* 0x000fe20000000800 */
[----:B0-----:R-:W-:-:S03]  /*0770*/  IMAD R8, R8, R21, R12 ;  /* 0x0000001508087224 */ /* 0x001fc600078e020c */
[----:B------:R-:W0:Y:S01]  /*0780*/  LDS.128 R12, [R20+0x60] ;  /* 0x00006000140c7984 */ /* 0x000e220000000c00 */
[----:B---3--:R-:W-:-:S03]  /*0790*/  IMAD R8, R24, R9, R8 ;  /* 0x0000000918087224 */ /* 0x008fc600078e0208 */
[----:B------:R-:W2:Y:S01]  /*07a0*/  LDS R21, [R17+0xd00] ;  /* 0x000d000011157984 */ /* 0x000ea20000000800 */
[----:B-1----:R-:W-:-:S03]  /*07b0*/  IMAD R8, R23, R10, R8 ;  /* 0x0000000a17087224 */ /* 0x002fc600078e0208 */
[----:B------:R-:W1:Y:S01]  /*07c0*/  LDS R24, [R17+0xd80] ;  /* 0x000d800011187984 */ /* 0x000e620000000800 */
[----:B------:R-:W-:-:S03]  /*07d0*/  IMAD R8, R28, R11, R8 ;  /* 0x0000000b1c087224 */ /* 0x000fc600078e0208 */
[----:B------:R-:W-:Y:S01]  /*07e0*/  LDS R23, [R17+0xe00] ;  /* 0x000e000011177984 */ /* 0x000fe20000000800 */
[----:B0-----:R-:W-:-:S03]  /*07f0*/  IMAD R12, R12, R25, R8 ;  /* 0x000000190c0c7224 */ /* 0x001fc600078e0208 */
[----:B------:R-:W0:Y:S04]  /*0800*/  LDS.128 R8, [R20+0x70] ;  /* 0x0000700014087984 */ /* 0x000e280000000c00 */
[----:B------:R-:W3:Y:S01]  /*0810*/  LDS R25, [R17+0xe80] ;  /* 0x000e800011197984 */ /* 0x000ee20000000800 */
[----:B------:R-:W-:-:S03]  /*0820*/  IMAD R26, R26, R13, R12 ;  /* 0x0000000d1a1a7224 */ /* 0x000fc600078e020c */
[----:B------:R-:W4:Y:S04]  /*0830*/  LDS R13, [R17+0xf00] ;  /* 0x000f0000110d7984 */ /* 0x000f280000000800 */
[----:B------:R-:W5:Y:S01]  /*0840*/  LDS R12, [R17+0xf80] ;  /* 0x000f8000110c7984 */ /* 0x000f620000000800 */
[----:B--2---:R-:W-:Y:S01]  /*0850*/  IMAD R14, R21, R14, R26 ;  /* 0x0000000e150e7224 */ /* 0x004fe200078e021a */
[----:B------:R-:W-:-:S03]  /*0860*/  UIADD3 UR4, UPT, UPT, UR4, 0x1, URZ ;  /* 0x0000000104047890 */ /* 0x000fc6000fffe0ff */
[----:B-1----:R-:W-:Y:S01]  /*0870*/  IMAD R14, R24, R15, R14 ;  /* 0x0000000f180e7224 */ /* 0x002fe200078e020e */
[----:B------:R-:W-:Y:S01]  /*0880*/  UISETP.NE.AND UP0, UPT, UR4, URZ, UPT ;  /* 0x000000ff0400728c */ /* 0x000fe2000bf05270 */
[----:B------:R-:W-:Y:S02]  /*0890*/  IADD3 R2, PT, PT, R2, 0x20, RZ ;  /* 0x0000002002027810 */ /* 0x000fe40007ffe0ff */
[----:B------:R-:W-:Y:S02]  /*08a0*/  IADD3 R4, PT, PT, R4, 0x20, RZ ;  /* 0x0000002004047810 */ /* 0x000fe40007ffe0ff */
[----:B------:R-:W-:Y:S01]  /*08b0*/  IADD3 R5, PT, PT, R5, 0x20, RZ ;  /* 0x0000002005057810 */ /* 0x000fe20007ffe0ff */
[----:B------:R-:W-:Y:S01]  /*08c0*/  ULEA UR8, UR18, UR8, 0x5 ;  /* 0x0000000812087291 */ /* 0x000fe2000f8e28ff */
[----:B0-----:R-:W-:-:S04]  /*08d0*/  IMAD R8, R8, R23, R14 ;  /* 0x0000001708087224 */ /* 0x001fc800078e020e */
[----:B---3--:R-:W-:-:S04]  /*08e0*/  IMAD R8, R25, R9, R8 ;  /* 0x0000000919087224 */ /* 0x008fc800078e0208 */
[----:B----4-:R-:W-:-:S04]  /*08f0*/  IMAD R8, R13, R10, R8 ;  /* 0x0000000a0d087224 */ /* 0x010fc800078e0208 */
[----:B-----5:R-:W-:Y:S01]  /*0900*/  IMAD R21, R12, R11, R8 ;  /* 0x0000000b0c157224 */ /* 0x020fe200078e0208 */
[----:B------:R-:W-:Y:S06]  /*0910*/  BAR.SYNC.DEFER_BLOCKING 0x0 ;  /* 0x0000000000007b1d */ /* 0x000fec0000010000 */
[----:B------:R-:W-:Y:S05]  /*0920*/  BRA.U UP0, `(.L_x_1) ;  /* 0xfffffff900547547 */ /* 0x000fea000b83ffff */
.L_x_0:
[----:B------:R-:W0:Y:S02]  /*0930*/  LDCU.64 UR4, c[0x0][0x3b0] ;  /* 0x00007600ff0477ac */ /* 0x000e240008000a00 */
[----:B0-----:R-:W-:-:S04]  /*0940*/  ISETP.GE.AND P0, PT, R19, UR5, PT ;  /* 0x0000000513007c0c */ /* 0x001fc8000bf06270 */
[----:B------:R-:W-:-:S13]  /*0950*/  ISETP.GE.OR P0, PT, R22, UR4, P0 ;  /* 0x0000000416007c0c */ /* 0x000fda0008706670 */
[----:B------:R-:W-:Y:S05]  /*0960*/  @P0 EXIT ;  /* 0x000000000000094d */ /* 0x000fea0003800000 */
[----:B------:R-:W0:Y:S01]  /*0970*/  LDC.64 R2, c[0x0][0x3b8] ;  /* 0x0000ee00ff027b82 */ /* 0x000e220000000a00 */
[----:B------:R-:W1:Y:S02]  /*0980*/  LDCU UR4, c[0x0][0x3c0] ;  /* 0x00007800ff0477ac */ /* 0x000e640008000800 */
[----:B-1----:R-:W-:-:S04]  /*0990*/  IMAD R19, R22, UR4, R19 ;  /* 0x0000000416137c24 */ /* 0x002fc8000f8e0213 */
[----:B0-----:R-:W-:-:S05]  /*09a0*/  IMAD.WIDE R2, R19, 0x4, R2 ;  /* 0x0000000413027825 */ /* 0x001fca00078e0202 */
[----:B------:R-:W-:Y:S01]  /*09b0*/  STG.E desc[UR10][R2.64], R21 ;  /* 0x0000001502007986 */ /* 0x000fe2000c10190a */
[----:B------:R-:W-:Y:S05]  /*09c0*/  EXIT ;  /* 0x000000000000794d */ /* 0x000fea0003800000 */
.L_x_2:
[----:B------:R-:W-:-:S00]  /*09d0*/  BRA `(.L_x_2) ;  /* 0xfffffffc00fc7947 */ /* 0x000fc0000383ffff */
[----:B------:R-:W-:-:S00]  /*09e0*/  NOP ;  /* 0x0000000000007918 */ /* 0x000fc00000000000 */
        /* <DEDUP_REMOVED lines=9> */
.L_x_3:


//--------------------- .nv.shared._Z15MatrixMulKernel6MatrixS_S_ --------------------------
	.section	.nv.shared._Z15MatrixMulKernel6MatrixS_S_,"aw",@nobits
	.sectionflags	@""
	.align	4
.nv.shared._Z15MatrixMulKernel6MatrixS_S_:
	.zero		9216


//--------------------- .nv.shared.reserved.0     --------------------------
	.section	.nv.shared.reserved.0,"aw",@nobits
	.weak		__nv_reservedSMEM_offset_0_alias
	.size		__nv_reservedSMEM_offset_0_alias, 0, 64
	.other		__nv_reservedSMEM_offset_0_alias,@"STO_CUDA_RESERVED_SHARED STV_DEFAULT"
__nv_reservedSMEM_offset_0_alias:
	.zero		0
	.zero		64


//--------------------- .nv.constant0._Z15MatrixMulKernel6MatrixS_S_ --------------------------
	.section	.nv.constant0._Z15MatrixMulKernel6MatrixS_S_,"a",@progbits
	.sectionflags	@""
	.align	4
.nv.constant0._Z15MatrixMulKernel6MatrixS_S_:
	.zero		968


//--------------------- SYMBOLS --------------------------

	.type		.nv.reservedSmem.offset0,@object
	.size		.nv.reservedSmem.offset0,0x4
	.type		.nv.reservedSmem.cap,@object
	.size		.nv.reservedSmem.cap,0x4
